//
// Generated by NVIDIA NVVM Compiler
//
// Compiler Build ID: CL-36424714
// Cuda compilation tools, release 13.0, V13.0.88
// Based on NVVM 20.0.0
//

.version 9.0
.target sm_100
.address_size 64

	// .globl	_Z22parallel_hashtag_countPPcPiiPA64_cS1_S1_

.visible .entry _Z22parallel_hashtag_countPPcPiiPA64_cS1_S1_(
	.param .u64 .ptr .align 1 _Z22parallel_hashtag_countPPcPiiPA64_cS1_S1__param_0,
	.param .u64 .ptr .align 1 _Z22parallel_hashtag_countPPcPiiPA64_cS1_S1__param_1,
	.param .u32 _Z22parallel_hashtag_countPPcPiiPA64_cS1_S1__param_2,
	.param .u64 .ptr .align 1 _Z22parallel_hashtag_countPPcPiiPA64_cS1_S1__param_3,
	.param .u64 .ptr .align 1 _Z22parallel_hashtag_countPPcPiiPA64_cS1_S1__param_4,
	.param .u64 .ptr .align 1 _Z22parallel_hashtag_countPPcPiiPA64_cS1_S1__param_5
)
{
	.local .align 16 .b8 	__local_depot0[64];
	.reg .b64 	%SP;
	.reg .b64 	%SPL;
	.reg .pred 	%p<49>;
	.reg .b16 	%rs<27>;
	.reg .b32 	%r<61>;
	.reg .b64 	%rd<54>;

	mov.u64 	%SPL, __local_depot0;
	ld.param.u64 	%rd17, [_Z22parallel_hashtag_countPPcPiiPA64_cS1_S1__param_0];
	ld.param.u32 	%r28, [_Z22parallel_hashtag_countPPcPiiPA64_cS1_S1__param_2];
	ld.param.u64 	%rd18, [_Z22parallel_hashtag_countPPcPiiPA64_cS1_S1__param_3];
	ld.param.u64 	%rd19, [_Z22parallel_hashtag_countPPcPiiPA64_cS1_S1__param_4];
	ld.param.u64 	%rd20, [_Z22parallel_hashtag_countPPcPiiPA64_cS1_S1__param_5];
	cvta.to.global.u64 	%rd1, %rd18;
	cvta.to.global.u64 	%rd2, %rd20;
	cvta.to.global.u64 	%rd3, %rd19;
	add.u64 	%rd4, %SPL, 0;
	mov.u32 	%r29, %ctaid.x;
	mov.u32 	%r30, %ntid.x;
	mov.u32 	%r31, %tid.x;
	mad.lo.s32 	%r1, %r29, %r30, %r31;
	setp.ge.s32 	%p5, %r1, %r28;
	@%p5 bra 	$L__BB0_40;
	cvta.to.global.u64 	%rd22, %rd17;
	mul.wide.s32 	%rd23, %r1, 8;
	add.s64 	%rd24, %rd22, %rd23;
	ld.global.u64 	%rd5, [%rd24];
	ld.u8 	%rs25, [%rd5];
	setp.eq.s16 	%p6, %rs25, 0;
	@%p6 bra 	$L__BB0_40;
	mov.b32 	%r49, 0;
$L__BB0_3:
	setp.ne.s16 	%p7, %rs25, 35;
	cvt.u64.u32 	%rd25, %r49;
	add.s64 	%rd6, %rd5, %rd25;
	@%p7 bra 	$L__BB0_39;
	ld.u8 	%rs26, [%rd6+1];
	setp.eq.s16 	%p8, %rs26, 0;
	mov.b32 	%r52, 0;
	@%p8 bra 	$L__BB0_10;
	mov.b32 	%r52, 0;
	mov.u32 	%r50, %r49;
$L__BB0_6:
	add.s32 	%r50, %r50, 1;
	and.b16  	%rs8, %rs26, 223;
	add.s16 	%rs9, %rs8, -65;
	and.b16  	%rs10, %rs9, 255;
	setp.lt.u16 	%p10, %rs10, 26;
	mov.pred 	%p46, 0;
	@%p10 bra 	$L__BB0_8;
	add.s16 	%rs12, %rs26, -58;
	and.b16  	%rs13, %rs12, 255;
	setp.lt.u16 	%p11, %rs13, 246;
	setp.ne.s16 	%p12, %rs26, 95;
	setp.ne.s16 	%p13, %rs26, 35;
	and.pred  	%p14, %p12, %p13;
	and.pred  	%p46, %p14, %p11;
$L__BB0_8:
	setp.gt.u32 	%p15, %r52, 62;
	or.pred  	%p16, %p46, %p15;
	@%p16 bra 	$L__BB0_10;
	add.s32 	%r6, %r52, 1;
	cvt.u64.u32 	%rd26, %r52;
	add.s64 	%rd27, %rd4, %rd26;
	st.local.u8 	[%rd27], %rs26;
	cvt.u64.u32 	%rd28, %r50;
	add.s64 	%rd29, %rd5, %rd28;
	ld.u8 	%rs26, [%rd29+1];
	setp.ne.s16 	%p17, %rs26, 0;
	mov.u32 	%r52, %r6;
	@%p17 bra 	$L__BB0_6;
$L__BB0_10:
	cvt.u64.u32 	%rd30, %r52;
	add.s64 	%rd31, %rd4, %rd30;
	mov.b16 	%rs14, 0;
	st.local.u8 	[%rd31], %rs14;
	add.s64 	%rd7, %rd1, %rd30;
	ld.global.u32 	%r8, [%rd2];
	setp.lt.s32 	%p19, %r8, 1;
	mov.b32 	%r35, -1;
	mov.pred 	%p18, -1;
	mov.pred 	%p47, %p18;
	mov.u32 	%r55, %r35;
	@%p19 bra 	$L__BB0_18;
	neg.s32 	%r9, %r52;
	mov.b32 	%r53, 0;
$L__BB0_12:
	setp.eq.s32 	%p20, %r52, 0;
	@%p20 bra 	$L__BB0_16;
	mul.wide.u32 	%rd32, %r53, 64;
	add.s64 	%rd53, %rd1, %rd32;
	mov.u64 	%rd52, %rd4;
	mov.u32 	%r54, %r9;
	bra.uni 	$L__BB0_15;
$L__BB0_14:
	add.s32 	%r54, %r54, 1;
	setp.eq.s32 	%p22, %r54, 0;
	add.s64 	%rd53, %rd53, 1;
	add.s64 	%rd52, %rd52, 1;
	@%p22 bra 	$L__BB0_16;
$L__BB0_15:
	ld.local.u8 	%rs15, [%rd52];
	ld.global.u8 	%rs16, [%rd53];
	setp.eq.s16 	%p21, %rs15, %rs16;
	@%p21 bra 	$L__BB0_14;
	bra.uni 	$L__BB0_17;
$L__BB0_16:
	mul.wide.u32 	%rd33, %r53, 64;
	add.s64 	%rd34, %rd7, %rd33;
	ld.global.u8 	%rs17, [%rd34];
	setp.eq.s16 	%p24, %rs17, 0;
	mov.pred 	%p47, 0;
	mov.u32 	%r55, %r53;
	@%p24 bra 	$L__BB0_18;
$L__BB0_17:
	add.s32 	%r53, %r53, 1;
	setp.ne.s32 	%p26, %r53, %r8;
	mov.pred 	%p47, %p18;
	mov.u32 	%r55, %r35;
	@%p26 bra 	$L__BB0_12;
$L__BB0_18:
	mov.pred 	%p27, 0;
	not.pred 	%p28, %p47;
	mov.pred 	%p48, %p27;
	mov.u32 	%r58, %r55;
	@%p28 bra 	$L__BB0_27;
	membar.gl;
	ld.global.u32 	%r15, [%rd2];
	setp.lt.s32 	%p30, %r15, 1;
	mov.pred 	%p29, -1;
	mov.pred 	%p48, %p29;
	mov.u32 	%r58, %r55;
	@%p30 bra 	$L__BB0_27;
	mov.b32 	%r56, 0;
$L__BB0_21:
	setp.eq.s32 	%p31, %r52, 0;
	@%p31 bra 	$L__BB0_25;
	mul.wide.u32 	%rd35, %r56, 64;
	add.s64 	%rd13, %rd1, %rd35;
	mov.b32 	%r57, 0;
$L__BB0_23:
	cvt.u64.u32 	%rd36, %r57;
	add.s64 	%rd37, %rd4, %rd36;
	ld.local.u8 	%rs18, [%rd37];
	add.s64 	%rd38, %rd13, %rd36;
	ld.global.u8 	%rs19, [%rd38];
	setp.ne.s16 	%p32, %rs18, %rs19;
	@%p32 bra 	$L__BB0_26;
	add.s32 	%r57, %r57, 1;
	setp.ne.s32 	%p33, %r57, %r52;
	@%p33 bra 	$L__BB0_23;
$L__BB0_25:
	mul.wide.u32 	%rd39, %r56, 64;
	add.s64 	%rd40, %rd7, %rd39;
	ld.global.u8 	%rs20, [%rd40];
	setp.eq.s16 	%p35, %rs20, 0;
	mov.pred 	%p48, %p27;
	mov.u32 	%r58, %r56;
	@%p35 bra 	$L__BB0_27;
$L__BB0_26:
	add.s32 	%r56, %r56, 1;
	setp.ne.s32 	%p37, %r56, %r15;
	mov.pred 	%p48, %p29;
	mov.u32 	%r58, %r55;
	@%p37 bra 	$L__BB0_21;
$L__BB0_27:
	@%p48 bra 	$L__BB0_29;
	mul.wide.s32 	%rd41, %r58, 4;
	add.s64 	%rd42, %rd3, %rd41;
	atom.global.add.u32 	%r40, [%rd42], 1;
	bra.uni 	$L__BB0_39;
$L__BB0_29:
	atom.global.add.u32 	%r21, [%rd2], 1;
	setp.gt.s32 	%p38, %r21, 49999;
	@%p38 bra 	$L__BB0_39;
	setp.eq.s32 	%p39, %r52, 0;
	mul.wide.s32 	%rd43, %r21, 64;
	add.s64 	%rd14, %rd1, %rd43;
	@%p39 bra 	$L__BB0_38;
	and.b32  	%r22, %r52, 3;
	setp.lt.u32 	%p40, %r52, 4;
	mov.b32 	%r60, 0;
	@%p40 bra 	$L__BB0_34;
	and.b32  	%r60, %r52, -4;
	mov.b32 	%r59, 0;
$L__BB0_33:
	cvt.u64.u32 	%rd44, %r59;
	add.s64 	%rd45, %rd4, %rd44;
	ld.local.u32 	%r43, [%rd45];
	bfe.u32 	%r44, %r43, 0, 8;
	bfe.u32 	%r45, %r43, 8, 8;
	bfe.u32 	%r46, %r43, 16, 8;
	bfe.u32 	%r47, %r43, 24, 8;
	add.s64 	%rd46, %rd14, %rd44;
	st.global.u8 	[%rd46], %r44;
	st.global.u8 	[%rd46+1], %r45;
	st.global.u8 	[%rd46+2], %r46;
	st.global.u8 	[%rd46+3], %r47;
	add.s32 	%r59, %r59, 4;
	setp.ne.s32 	%p41, %r59, %r60;
	@%p41 bra 	$L__BB0_33;
$L__BB0_34:
	setp.eq.s32 	%p42, %r22, 0;
	@%p42 bra 	$L__BB0_38;
	cvt.u64.u32 	%rd47, %r60;
	add.s64 	%rd15, %rd4, %rd47;
	ld.local.u8 	%rs21, [%rd15];
	add.s64 	%rd16, %rd14, %rd47;
	st.global.u8 	[%rd16], %rs21;
	setp.eq.s32 	%p43, %r22, 1;
	@%p43 bra 	$L__BB0_38;
	ld.local.u8 	%rs22, [%rd15+1];
	st.global.u8 	[%rd16+1], %rs22;
	setp.eq.s32 	%p44, %r22, 2;
	@%p44 bra 	$L__BB0_38;
	ld.local.u8 	%rs23, [%rd15+2];
	st.global.u8 	[%rd16+2], %rs23;
$L__BB0_38:
	add.s64 	%rd49, %rd14, %rd30;
	mov.b16 	%rs24, 0;
	st.global.u8 	[%rd49], %rs24;
	membar.gl;
	mul.wide.s32 	%rd50, %r21, 4;
	add.s64 	%rd51, %rd3, %rd50;
	mov.b32 	%r48, 1;
	st.global.u32 	[%rd51], %r48;
$L__BB0_39:
	add.s32 	%r49, %r49, 1;
	ld.u8 	%rs25, [%rd6+1];
	setp.ne.s16 	%p45, %rs25, 0;
	@%p45 bra 	$L__BB0_3;
$L__BB0_40:
	ret;

}


// ===== COMPILED SASS (sm_100) =====

	.target	sm_100

	.elftype	@"ET_EXEC"


//--------------------- .note.nv.tkinfo           --------------------------
	.section	.note.nv.tkinfo,"",@"SHT_NOTE"
	.sectionflags	@"SHF_NOTE_NV_TKINFO"
	.tkinfo
        /*0018*/ 	.word	0x00000002
        /*0030*/ 	.string	""
        /*0030*/ 	.string	"ptxas"
        /*0030*/ 	.string	"Cuda compilation tools, release 13.0, V13.0.88"
        /*0030*/ 	.string	"Build cuda_13.0.r13.0/compiler.36424714_0"
        /*0030*/ 	.string	"-arch sm_100 -m 64 "



//--------------------- .note.nv.cuinfo           --------------------------
	.section	.note.nv.cuinfo,"",@"SHT_NOTE"
	.sectionflags	@"SHF_NOTE_NV_CUINFO"
        /*0018*/ 	.short	0x0002
        /*001a*/ 	.short	0x0064
        /*001c*/ 	.short	0x0082
	.zero		2


//--------------------- .nv.info                  --------------------------
	.section	.nv.info,"",@"SHT_CUDA_INFO"
	.align	4


	//----- nvinfo : EIATTR_REGCOUNT
	.align		4
        /*0000*/ 	.byte	0x04, 0x2f
        /*0002*/ 	.short	(.L_1 - .L_0)
	.align		4
.L_0:
        /*0004*/ 	.word	index@(_Z22parallel_hashtag_countPPcPiiPA64_cS1_S1_)
        /*0008*/ 	.word	0x00000020


	//----- nvinfo : EIATTR_FRAME_SIZE
	.align		4
.L_1:
        /*000c*/ 	.byte	0x04, 0x11
        /*000e*/ 	.short	(.L_3 - .L_2)
	.align		4
.L_2:
        /*0010*/ 	.word	index@(_Z22parallel_hashtag_countPPcPiiPA64_cS1_S1_)
        /*0014*/ 	.word	0x00000040


	//----- nvinfo : EIATTR_MIN_STACK_SIZE
	.align		4
.L_3:
        /*0018*/ 	.byte	0x04, 0x12
        /*001a*/ 	.short	(.L_5 - .L_4)
	.align		4
.L_4:
        /*001c*/ 	.word	index@(_Z22parallel_hashtag_countPPcPiiPA64_cS1_S1_)
        /*0020*/ 	.word	0x00000040
.L_5:


//--------------------- .nv.compat                --------------------------
	.section	.nv.compat,"",@"SHT_CUDA_COMPAT_INFO"
	.align	4
        /*0000*/ 	.byte	0x02, 0x09, 0x00, 0x00, 0x02, 0x02, 0x01, 0x00, 0x02, 0x05, 0x05, 0x00, 0x03, 0x07, 0x01, 0x01
        /*0010*/ 	.byte	0x02, 0x03, 0x00, 0x00, 0x02, 0x06, 0x01, 0x00, 0x04, 0x0b, 0x08, 0x00, 0x09, 0x00, 0x00, 0x00
        /*0020*/ 	.byte	0x00, 0x00, 0x00, 0x00


//--------------------- .nv.info._Z22parallel_hashtag_countPPcPiiPA64_cS1_S1_ --------------------------
	.section	.nv.info._Z22parallel_hashtag_countPPcPiiPA64_cS1_S1_,"",@"SHT_CUDA_INFO"
	.sectionflags	@""
	.align	4


	//----- nvinfo : EIATTR_CUDA_API_VERSION
	.align		4
        /*0000*/ 	.byte	0x04, 0x37
        /*0002*/ 	.short	(.L_7 - .L_6)
.L_6:
        /*0004*/ 	.word	0x00000082


	//----- nvinfo : EIATTR_KPARAM_INFO
	.align		4
.L_7:
        /*0008*/ 	.byte	0x04, 0x17
        /*000a*/ 	.short	(.L_9 - .L_8)
.L_8:
        /*000c*/ 	.word	0x00000000
        /*0010*/ 	.short	0x0005
        /*0012*/ 	.short	0x0028
        /*0014*/ 	.byte	0x00, 0xf5, 0x21, 0x00


	//----- nvinfo : EIATTR_KPARAM_INFO
	.align		4
.L_9:
        /*0018*/ 	.byte	0x04, 0x17
        /*001a*/ 	.short	(.L_11 - .L_10)
.L_10:
        /*001c*/ 	.word	0x00000000
        /*0020*/ 	.short	0x0004
        /*0022*/ 	.short	0x0020
        /*0024*/ 	.byte	0x00, 0xf5, 0x21, 0x00


	//----- nvinfo : EIATTR_KPARAM_INFO
	.align		4
.L_11:
        /*0028*/ 	.byte	0x04, 0x17
        /*002a*/ 	.short	(.L_13 - .L_12)
.L_12:
        /*002c*/ 	.word	0x00000000
        /*0030*/ 	.short	0x0003
        /*0032*/ 	.short	0x0018
        /*0034*/ 	.byte	0x00, 0xf5, 0x21, 0x00


	//----- nvinfo : EIATTR_KPARAM_INFO
	.align		4
.L_13:
        /*0038*/ 	.byte	0x04, 0x17
        /*003a*/ 	.short	(.L_15 - .L_14)
.L_14:
        /*003c*/ 	.word	0x00000000
        /*0040*/ 	.short	0x0002
        /*0042*/ 	.short	0x0010
        /*0044*/ 	.byte	0x00, 0xf0, 0x11, 0x00


	//----- nvinfo : EIATTR_KPARAM_INFO
	.align		4
.L_15:
        /*0048*/ 	.byte	0x04, 0x17
        /*004a*/ 	.short	(.L_17 - .L_16)
.L_16:
        /*004c*/ 	.word	0x00000000
        /*0050*/ 	.short	0x0001
        /*0052*/ 	.short	0x0008
        /*0054*/ 	.byte	0x00, 0xf5, 0x21, 0x00


	//----- nvinfo : EIATTR_KPARAM_INFO
	.align		4
.L_17:
        /*0058*/ 	.byte	0x04, 0x17
        /*005a*/ 	.short	(.L_19 - .L_18)
.L_18:
        /*005c*/ 	.word	0x00000000
        /*0060*/ 	.short	0x0000
        /*0062*/ 	.short	0x0000
        /*0064*/ 	.byte	0x00, 0xf5, 0x21, 0x00


	//----- nvinfo : EIATTR_SPARSE_MMA_MASK
	.align		4
.L_19:
        /*0068*/ 	.byte	0x03, 0x50
        /*006a*/ 	.short	0x0000


	//----- nvinfo : EIATTR_MAXREG_COUNT
	.align		4
        /*006c*/ 	.byte	0x03, 0x1b
        /*006e*/ 	.short	0x00ff


	//----- nvinfo : EIATTR_MERCURY_ISA_VERSION
	.align		4
        /*0070*/ 	.byte	0x03, 0x5f
        /*0072*/ 	.short	0x0101


	//----- nvinfo : EIATTR_INT_WARP_WIDE_INSTR_OFFSETS
	.align		4
        /*0074*/ 	.byte	0x04, 0x31
        /*0076*/ 	.short	(.L_21 - .L_20)


	//   ....[0]....
.L_20:
        /*0078*/ 	.word	0x00000980


	//   ....[1]....
        /*007c*/ 	.word	0x00000a10


	//----- nvinfo : EIATTR_VRC_CTA_INIT_COUNT
	.align		4
.L_21:
        /*0080*/ 	.byte	0x02, 0x4a
	.zero		1
	.zero		1


	//----- nvinfo : EIATTR_EXIT_INSTR_OFFSETS
	.align		4
        /*0084*/ 	.byte	0x04, 0x1c
        /*0086*/ 	.short	(.L_23 - .L_22)


	//   ....[0]....
.L_22:
        /*0088*/ 	.word	0x00000080


	//   ....[1]....
        /*008c*/ 	.word	0x000000f0


	//   ....[2]....
        /*0090*/ 	.word	0x00001450


	//----- nvinfo : EIATTR_CRS_STACK_SIZE
	.align		4
.L_23:
        /*0094*/ 	.byte	0x04, 0x1e
        /*0096*/ 	.short	(.L_25 - .L_24)
.L_24:
        /*0098*/ 	.word	0x00000000


	//----- nvinfo : EIATTR_CBANK_PARAM_SIZE
	.align		4
.L_25:
        /*009c*/ 	.byte	0x03, 0x19
        /*009e*/ 	.short	0x0030


	//----- nvinfo : EIATTR_PARAM_CBANK
	.align		4
        /*00a0*/ 	.byte	0x04, 0x0a
        /*00a2*/ 	.short	(.L_27 - .L_26)
	.align		4
.L_26:
        /*00a4*/ 	.word	index@(.nv.constant0._Z22parallel_hashtag_countPPcPiiPA64_cS1_S1_)
        /*00a8*/ 	.short	0x0380
        /*00aa*/ 	.short	0x0030


	//----- nvinfo : EIATTR_SW_WAR
	.align		4
.L_27:
        /*00ac*/ 	.byte	0x04, 0x36
        /*00ae*/ 	.short	(.L_29 - .L_28)
.L_28:
        /*00b0*/ 	.word	0x00000008
.L_29:


//--------------------- .nv.callgraph             --------------------------
	.section	.nv.callgraph,"",@"SHT_CUDA_CALLGRAPH"
	.align	4
	.sectionentsize	8
	.align		4
        /*0000*/ 	.word	0x00000000
	.align		4
        /*0004*/ 	.word	0xffffffff
	.align		4
        /*0008*/ 	.word	0x00000000
	.align		4
        /*000c*/ 	.word	0xfffffffe
	.align		4
        /*0010*/ 	.word	0x00000000
	.align		4
        /*0014*/ 	.word	0xfffffffd
	.align		4
        /*0018*/ 	.word	0x00000000
	.align		4
        /*001c*/ 	.word	0xfffffffc


//--------------------- .text._Z22parallel_hashtag_countPPcPiiPA64_cS1_S1_ --------------------------
	.section	.text._Z22parallel_hashtag_countPPcPiiPA64_cS1_S1_,"ax",@progbits
	.align	128
        .global         _Z22parallel_hashtag_countPPcPiiPA64_cS1_S1_
        .type           _Z22parallel_hashtag_countPPcPiiPA64_cS1_S1_,@function
        .size           _Z22parallel_hashtag_countPPcPiiPA64_cS1_S1_,(.L_x_33 - _Z22parallel_hashtag_countPPcPiiPA64_cS1_S1_)
        .other          _Z22parallel_hashtag_countPPcPiiPA64_cS1_S1_,@"STO_CUDA_ENTRY STV_DEFAULT"
_Z22parallel_hashtag_countPPcPiiPA64_cS1_S1_:
.text._Z22parallel_hashtag_countPPcPiiPA64_cS1_S1_:
[----:B------:R-:W0:Y:S01]  /*0000*/  LDC R1, c[0x0][0x37c] ;  /* 0x0000df00ff017b82 */ /* 0x000e220000000800 */
[----:B------:R-:W1:Y:S07]  /*0010*/  S2R R0, SR_TID.X ;  /* 0x0000000000007919 */ /* 0x000e6e0000002100 */
[----:B------:R-:W1:Y:S01]  /*0020*/  S2UR UR4, SR_CTAID.X ;  /* 0x00000000000479c3 */ /* 0x000e620000002500 */
[----:B------:R-:W2:Y:S01]  /*0030*/  LDCU UR5, c[0x0][0x390] ;  /* 0x00007200ff0577ac */ /* 0x000ea20008000800 */
[----:B0-----:R-:W-:-:S06]  /*0040*/  VIADD R1, R1, 0xffffffc0 ;  /* 0xffffffc001017836 */ /* 0x001fcc0000000000 */
[----:B------:R-:W1:Y:S02]  /*0050*/  LDC R3, c[0x0][0x360] ;  /* 0x0000d800ff037b82 */ /* 0x000e640000000800 */
[----:B-1----:R-:W-:-:S05]  /*0060*/  IMAD R3, R3, UR4, R0 ;  /* 0x0000000403037c24 */ /* 0x002fca000f8e0200 */
[----:B--2---:R-:W-:-:S13]  /*0070*/  ISETP.GE.AND P0, PT, R3, UR5, PT ;  /* 0x0000000503007c0c */ /* 0x004fda000bf06270 */
[----:B------:R-:W-:Y:S05]  /*0080*/  @P0 EXIT ;  /* 0x000000000000094d */ /* 0x000fea0003800000 */
[----:B------:R-:W0:Y:S01]  /*0090*/  LDC.64 R10, c[0x0][0x380] ;  /* 0x0000e000ff0a7b82 */ /* 0x000e220000000a00 */
[----:B------:R-:W1:Y:S01]  /*00a0*/  LDCU.64 UR4, c[0x0][0x358] ;  /* 0x00006b00ff0477ac */ /* 0x000e620008000a00 */
[----:B0-----:R-:W-:-:S06]  /*00b0*/  IMAD.WIDE R10, R3, 0x8, R10 ;  /* 0x00000008030a7825 */ /* 0x001fcc00078e020a */
[----:B-1----:R-:W2:Y:S04]  /*00c0*/  LDG.E.64 R10, desc[UR4][R10.64] ;  /* 0x000000040a0a7981 */ /* 0x002ea8000c1e1b00 */
[----:B--2---:R-:W2:Y:S02]  /*00d0*/  LD.E.U8 R0, desc[UR4][R10.64] ;  /* 0x000000040a007980 */ /* 0x004ea4000c101100 */
[----:B--2---:R-:W-:-:S13]  /*00e0*/  ISETP.NE.AND P0, PT, R0, RZ, PT ;  /* 0x000000ff0000720c */ /* 0x004fda0003f05270 */
[----:B------:R-:W-:Y:S05]  /*00f0*/  @!P0 EXIT ;  /* 0x000000000000894d */ /* 0x000fea0003800000 */
[----:B------:R-:W-:-:S07]  /*0100*/  IMAD.MOV.U32 R5, RZ, RZ, RZ ;  /* 0x000000ffff057224 */ /* 0x000fce00078e00ff */
.L_x_31:
[----:B------:R-:W-:Y:S01]  /*0110*/  PRMT R0, R0, 0x9910, RZ ;  /* 0x0000991000007816 */ /* 0x000fe200000000ff */
[----:B------:R-:W-:Y:S01]  /*0120*/  BSSY.RECONVERGENT B0, `(.L_x_0) ;  /* 0x000012e000007945 */ /* 0x000fe20003800200 */
[----:B------:R-:W-:Y:S02]  /*0130*/  IADD3 R12, P1, PT, R10, R5, RZ ;  /* 0x000000050a0c7210 */ /* 0x000fe40007f3e0ff */
[----:B------:R-:W-:-:S03]  /*0140*/  ISETP.NE.AND P0, PT, R0, 0x23, PT ;  /* 0x000000230000780c */ /* 0x000fc60003f05270 */
[----:B------:R-:W-:-:S10]  /*0150*/  IMAD.X R13, RZ, RZ, R11, P1 ;  /* 0x000000ffff0d7224 */ /* 0x000fd400008e060b */
[----:B01---5:R-:W-:Y:S05]  /*0160*/  @P0 BRA `(.L_x_1) ;  /* 0x0000001000a40947 */ /* 0x023fea0003800000 */
[----:B------:R-:W2:Y:S01]  /*0170*/  LD.E.U8 R2, desc[UR4][R12.64+0x1] ;  /* 0x000001040c027980 */ /* 0x000ea2000c101100 */
[----:B------:R-:W-:Y:S01]  /*0180*/  BSSY.RECONVERGENT B1, `(.L_x_2) ;  /* 0x000001d000017945 */ /* 0x000fe20003800200 */
[----:B------:R-:W-:Y:S01]  /*0190*/  IMAD.MOV.U32 R0, RZ, RZ, RZ ;  /* 0x000000ffff007224 */ /* 0x000fe200078e00ff */
[----:B--2---:R-:W-:-:S13]  /*01a0*/  ISETP.NE.AND P0, PT, R2, RZ, PT ;  /* 0x000000ff0200720c */ /* 0x004fda0003f05270 */
[----:B------:R-:W-:Y:S05]  /*01b0*/  @!P0 BRA `(.L_x_3) ;  /* 0x0000000000648947 */ /* 0x000fea0003800000 */
[----:B------:R-:W-:Y:S01]  /*01c0*/  PRMT R4, R2, 0x7610, R4 ;  /* 0x0000761002047816 */ /* 0x000fe20000000004 */
[----:B------:R-:W-:Y:S02]  /*01d0*/  IMAD.MOV.U32 R0, RZ, RZ, RZ ;  /* 0x000000ffff007224 */ /* 0x000fe400078e00ff */
[----:B------:R-:W-:-:S07]  /*01e0*/  IMAD.MOV.U32 R7, RZ, RZ, R5 ;  /* 0x000000ffff077224 */ /* 0x000fce00078e0005 */
.L_x_4:
[----:B------:R-:W-:-:S05]  /*01f0*/  LOP3.LUT R2, R4, 0xdf, RZ, 0xc0, !PT ;  /* 0x000000df04027812 */ /* 0x000fca00078ec0ff */
[----:B------:R-:W-:-:S05]  /*0200*/  VIADD R2, R2, 0xffffffbf ;  /* 0xffffffbf02027836 */ /* 0x000fca0000000000 */
[----:B------:R-:W-:-:S04]  /*0210*/  LOP3.LUT R2, R2, 0xff, RZ, 0xc0, !PT ;  /* 0x000000ff02027812 */ /* 0x000fc800078ec0ff */
[----:B------:R-:W-:-:S13]  /*0220*/  ISETP.GE.U32.AND P1, PT, R2, 0x1a, PT ;  /* 0x0000001a0200780c */ /* 0x000fda0003f26070 */
[C---:B------:R-:W-:Y:S01]  /*0230*/  @P1 PRMT R3, R4.reuse, 0x9910, RZ ;  /* 0x0000991004031816 */ /* 0x040fe200000000ff */
[----:B------:R-:W-:-:S03]  /*0240*/  @P1 VIADD R2, R4, 0xffffffc6 ;  /* 0xffffffc604021836 */ /* 0x000fc60000000000 */
[C---:B------:R-:W-:Y:S02]  /*0250*/  @P1 ISETP.NE.AND P0, PT, R3.reuse, 0x23, PT ;  /* 0x000000230300180c */ /* 0x040fe40003f05270 */
[----:B------:R-:W-:Y:S02]  /*0260*/  @P1 LOP3.LUT R2, R2, 0xff, RZ, 0xc0, !PT ;  /* 0x000000ff02021812 */ /* 0x000fe400078ec0ff */
[----:B------:R-:W-:Y:S02]  /*0270*/  @P1 ISETP.NE.AND P2, PT, R3, 0x5f, P0 ;  /* 0x0000005f0300180c */ /* 0x000fe40000745270 */
[----:B------:R-:W-:Y:S02]  /*0280*/  PLOP3.LUT P0, PT, PT, PT, PT, 0x8, 0x80 ;  /* 0x000000000080781c */ /* 0x000fe40003f0e170 */
[----:B------:R-:W-:-:S04]  /*0290*/  @P1 ISETP.LT.U32.AND P0, PT, R2, 0xf6, P2 ;  /* 0x000000f60200180c */ /* 0x000fc80001701070 */
[----:B------:R-:W-:-:S13]  /*02a0*/  ISETP.GT.U32.OR P0, PT, R0, 0x3e, P0 ;  /* 0x0000003e0000780c */ /* 0x000fda0000704470 */
[----:B------:R-:W-:Y:S05]  /*02b0*/  @P0 BRA `(.L_x_3) ;  /* 0x0000000000240947 */ /* 0x000fea0003800000 */
[----:B------:R-:W-:Y:S02]  /*02c0*/  VIADD R7, R7, 0x1 ;  /* 0x0000000107077836 */ /* 0x000fe40000000000 */
[----:B------:R-:W-:-:S03]  /*02d0*/  IMAD.IADD R9, R1, 0x1, R0 ;  /* 0x0000000101097824 */ /* 0x000fc600078e0200 */
[----:B------:R-:W-:Y:S02]  /*02e0*/  IADD3 R2, P0, PT, R10, R7, RZ ;  /* 0x000000070a027210 */ /* 0x000fe40007f1e0ff */
[----:B------:R0:W-:Y:S03]  /*02f0*/  STL.U8 [R9], R4 ;  /* 0x0000000409007387 */ /* 0x0001e60000100000 */
[----:B------:R-:W-:-:S05]  /*0300*/  IMAD.X R3, RZ, RZ, R11, P0 ;  /* 0x000000ffff037224 */ /* 0x000fca00000e060b */
[----:B0-----:R-:W2:Y:S01]  /*0310*/  LD.E.U8 R4, desc[UR4][R2.64+0x1] ;  /* 0x0000010402047980 */ /* 0x001ea2000c101100 */
[----:B------:R-:W-:Y:S01]  /*0320*/  VIADD R0, R0, 0x1 ;  /* 0x0000000100007836 */ /* 0x000fe20000000000 */
[----:B--2---:R-:W-:-:S13]  /*0330*/  ISETP.NE.AND P0, PT, R4, RZ, PT ;  /* 0x000000ff0400720c */ /* 0x004fda0003f05270 */
[----:B------:R-:W-:Y:S05]  /*0340*/  @P0 BRA `(.L_x_4) ;  /* 0xfffffffc00a80947 */ /* 0x000fea000383ffff */
.L_x_3:
[----:B------:R-:W-:Y:S05]  /*0350*/  BSYNC.RECONVERGENT B1 ;  /* 0x0000000000017941 */ /* 0x000fea0003800200 */
.L_x_2:
[----:B------:R-:W0:Y:S01]  /*0360*/  LDC.64 R2, c[0x0][0x3a8] ;  /* 0x0000ea00ff027b82 */ /* 0x000e220000000a00 */
[----:B------:R-:W1:Y:S01]  /*0370*/  LDCU.64 UR6, c[0x0][0x398] ;  /* 0x00007300ff0677ac */ /* 0x000e620008000a00 */
[----:B0-----:R-:W2:Y:S01]  /*0380*/  LDG.E R4, desc[UR4][R2.64] ;  /* 0x0000000402047981 */ /* 0x001ea2000c1e1900 */
[----:B------:R-:W-:Y:S01]  /*0390*/  IMAD.IADD R8, R1, 0x1, R0 ;  /* 0x0000000101087824 */ /* 0x000fe200078e0200 */
[----:B-1----:R-:W-:Y:S01]  /*03a0*/  IADD3 R6, P2, PT, R0, UR6, RZ ;  /* 0x0000000600067c10 */ /* 0x002fe2000ff5e0ff */
[----:B------:R-:W-:Y:S01]  /*03b0*/  IMAD.MOV.U32 R16, RZ, RZ, -0x1 ;  /* 0xffffffffff107424 */ /* 0x000fe200078e00ff */
[----:B------:R-:W-:Y:S02]  /*03c0*/  PLOP3.LUT P0, PT, PT, PT, PT, 0x80, 0x8 ;  /* 0x000000000008781c */ /* 0x000fe40003f0f070 */
[----:B------:R0:W-:Y:S01]  /*03d0*/  STL.U8 [R8], RZ ;  /* 0x000000ff08007387 */ /* 0x0001e20000100000 */
[----:B------:R-:W-:Y:S01]  /*03e0*/  IMAD.X R7, RZ, RZ, UR7, P2 ;  /* 0x00000007ff077e24 */ /* 0x000fe200090e06ff */
[----:B--2---:R-:W-:-:S13]  /*03f0*/  ISETP.GE.AND P1, PT, R4, 0x1, PT ;  /* 0x000000010400780c */ /* 0x004fda0003f26270 */
[----:B0-----:R-:W-:Y:S05]  /*0400*/  @!P1 BRA `(.L_x_5) ;  /* 0x00000000008c9947 */ /* 0x001fea0003800000 */
[----:B------:R-:W-:Y:S01]  /*0410*/  BSSY.RECONVERGENT B1, `(.L_x_5) ;  /* 0x0000022000017945 */ /* 0x000fe20003800200 */
[----:B------:R-:W-:Y:S02]  /*0420*/  IMAD.MOV R17, RZ, RZ, -R0 ;  /* 0x000000ffff117224 */ /* 0x000fe400078e0a00 */
[----:B------:R-:W-:-:S07]  /*0430*/  IMAD.MOV.U32 R16, RZ, RZ, RZ ;  /* 0x000000ffff107224 */ /* 0x000fce00078e00ff */
.L_x_11:
[----:B------:R-:W-:Y:S01]  /*0440*/  ISETP.NE.AND P0, PT, R0, RZ, PT ;  /* 0x000000ff0000720c */ /* 0x000fe20003f05270 */
[----:B------:R-:W-:-:S12]  /*0450*/  BSSY.RELIABLE B2, `(.L_x_6) ;  /* 0x0000018000027945 */ /* 0x000fd80003800100 */
[----:B------:R-:W-:Y:S05]  /*0460*/  @!P0 BRA `(.L_x_7) ;  /* 0x0000000000408947 */ /* 0x000fea0003800000 */
[----:B------:R-:W0:Y:S01]  /*0470*/  LDC.64 R8, c[0x0][0x398] ;  /* 0x0000e600ff087b82 */ /* 0x000e220000000a00 */
[----:B------:R-:W-:Y:S02]  /*0480*/  IMAD.MOV.U32 R2, RZ, RZ, R1 ;  /* 0x000000ffff027224 */ /* 0x000fe400078e0001 */
[----:B------:R-:W-:Y:S02]  /*0490*/  IMAD.MOV.U32 R3, RZ, RZ, R17 ;  /* 0x000000ffff037224 */ /* 0x000fe400078e0011 */
[----:B0-----:R-:W-:-:S04]  /*04a0*/  IMAD.WIDE.U32 R8, R16, 0x40, R8 ;  /* 0x0000004010087825 */ /* 0x001fc800078e0008 */
[----:B------:R-:W-:-:S07]  /*04b0*/  IMAD.MOV.U32 R15, RZ, RZ, R9 ;  /* 0x000000ffff0f7224 */ /* 0x000fce00078e0009 */
.L_x_9:
[----:B------:R-:W-:Y:S01]  /*04c0*/  IMAD.MOV.U32 R9, RZ, RZ, R15 ;  /* 0x000000ffff097224 */ /* 0x000fe200078e000f */
[----:B------:R-:W2:Y:S05]  /*04d0*/  LDL.U8 R14, [R2] ;  /* 0x00000000020e7983 */ /* 0x000eaa0000100000 */
[----:B------:R-:W2:Y:S02]  /*04e0*/  LDG.E.U8 R9, desc[UR4][R8.64] ;  /* 0x0000000408097981 */ /* 0x000ea4000c1e1100 */
[----:B--2---:R-:W-:-:S13]  /*04f0*/  ISETP.NE.AND P0, PT, R14, R9, PT ;  /* 0x000000090e00720c */ /* 0x004fda0003f05270 */
[----:B------:R-:W-:Y:S05]  /*0500*/  @P0 BRA `(.L_x_8) ;  /* 0x0000000000300947 */ /* 0x000fea0003800000 */
[----:B------:R-:W-:Y:S01]  /*0510*/  VIADD R3, R3, 0x1 ;  /* 0x0000000103037836 */ /* 0x000fe20000000000 */
[----:B------:R-:W-:Y:S01]  /*0520*/  IADD3 R8, P1, PT, R8, 0x1, RZ ;  /* 0x0000000108087810 */ /* 0x000fe20007f3e0ff */
[----:B------:R-:W-:-:S03]  /*0530*/  VIADD R2, R2, 0x1 ;  /* 0x0000000102027836 */ /* 0x000fc60000000000 */
[----:B------:R-:W-:Y:S01]  /*0540*/  ISETP.NE.AND P0, PT, R3, RZ, PT ;  /* 0x000000ff0300720c */ /* 0x000fe20003f05270 */
[----:B------:R-:W-:-:S12]  /*0550*/  IMAD.X R15, RZ, RZ, R15, P1 ;  /* 0x000000ffff0f7224 */ /* 0x000fd800008e060f */
[----:B------:R-:W-:Y:S05]  /*0560*/  @P0 BRA `(.L_x_9) ;  /* 0xfffffffc00d40947 */ /* 0x000fea000383ffff */
.L_x_7:
[----:B------:R-:W-:-:S06]  /*0570*/  IMAD.WIDE.U32 R2, R16, 0x40, R6 ;  /* 0x0000004010027825 */ /* 0x000fcc00078e0006 */
[----:B------:R-:W2:Y:S01]  /*0580*/  LDG.E.U8 R2, desc[UR4][R2.64] ;  /* 0x0000000402027981 */ /* 0x000ea2000c1e1100 */
[----:B------:R-:W-:Y:S02]  /*0590*/  PLOP3.LUT P0, PT, PT, PT, PT, 0x8, 0x80 ;  /* 0x000000000080781c */ /* 0x000fe40003f0e170 */
[----:B--2---:R-:W-:-:S13]  /*05a0*/  ISETP.NE.AND P1, PT, R2, RZ, PT ;  /* 0x000000ff0200720c */ /* 0x004fda0003f25270 */
[----:B------:R-:W-:Y:S05]  /*05b0*/  @!P1 BREAK.RELIABLE B2 ;  /* 0x0000000000029942 */ /* 0x000fea0003800100 */
[----:B------:R-:W-:Y:S05]  /*05c0*/  @!P1 BRA `(.L_x_10) ;  /* 0x0000000000189947 */ /* 0x000fea0003800000 */
.L_x_8:
[----:B------:R-:W-:Y:S05]  /*05d0*/  BSYNC.RELIABLE B2 ;  /* 0x0000000000027941 */ /* 0x000fea0003800100 */
.L_x_6:
[----:B------:R-:W-:-:S05]  /*05e0*/  VIADD R16, R16, 0x1 ;  /* 0x0000000110107836 */ /* 0x000fca0000000000 */
[----:B------:R-:W-:-:S13]  /*05f0*/  ISETP.NE.AND P0, PT, R16, R4, PT ;  /* 0x000000041000720c */ /* 0x000fda0003f05270 */
[----:B------:R-:W-:Y:S05]  /*0600*/  @P0 BRA `(.L_x_11) ;  /* 0xfffffffc008c0947 */ /* 0x000fea000383ffff */
[----:B------:R-:W-:Y:S01]  /*0610*/  PLOP3.LUT P0, PT, PT, PT, PT, 0x80, 0x8 ;  /* 0x000000000008781c */ /* 0x000fe20003f0f070 */
[----:B------:R-:W-:-:S12]  /*0620*/  IMAD.MOV.U32 R16, RZ, RZ, -0x1 ;  /* 0xffffffffff107424 */ /* 0x000fd800078e00ff */
.L_x_10:
[----:B------:R-:W-:Y:S05]  /*0630*/  BSYNC.RECONVERGENT B1 ;  /* 0x0000000000017941 */ /* 0x000fea0003800200 */
.L_x_5:
[----:B------:R-:W-:Y:S01]  /*0640*/  BSSY.RECONVERGENT B1, `(.L_x_12) ;  /* 0x000002c000017945 */ /* 0x000fe20003800200 */
[----:B------:R-:W-:Y:S01]  /*0650*/  PLOP3.LUT P1, PT, PT, PT, PT, 0x8, 0x80 ;  /* 0x000000000080781c */ /* 0x000fe20003f2e170 */
[----:B------:R-:W-:Y:S02]  /*0660*/  IMAD.MOV.U32 R9, RZ, RZ, R16 ;  /* 0x000000ffff097224 */ /* 0x000fe400078e0010 */
[----:B------:R-:W-:Y:S10]  /*0670*/  @!P0 BRA `(.L_x_13) ;  /* 0x0000000000a08947 */ /* 0x000ff40003800000 */
[----:B------:R-:W0:Y:S01]  /*0680*/  LDC.64 R2, c[0x0][0x3a8] ;  /* 0x0000ea00ff027b82 */ /* 0x000e220000000a00 */
[----:B------:R-:W-:Y:S06]  /*0690*/  MEMBAR.SC.GPU ;  /* 0x0000000000007992 */ /* 0x000fec0000002000 */
[----:B------:R-:W-:-:S00]  /*06a0*/  ERRBAR ;  /* 0x00000000000079ab */ /* 0x000fc00000000000 */
[----:B------:R-:W-:Y:S06]  /*06b0*/  CGAERRBAR ;  /* 0x00000000000075ab */ /* 0x000fec0000000000 */
[----:B------:R-:W-:Y:S04]  /*06c0*/  CCTL.IVALL ;  /* 0x00000000ff00798f */ /* 0x000fe80002000000 */
[----:B0-----:R-:W2:Y:S01]  /*06d0*/  LDG.E R4, desc[UR4][R2.64] ;  /* 0x0000000402047981 */ /* 0x001ea2000c1e1900 */
[----:B------:R-:W-:Y:S01]  /*06e0*/  PLOP3.LUT P1, PT, PT, PT, PT, 0x80, 0x8 ;  /* 0x000000000008781c */ /* 0x000fe20003f2f070 */
[----:B------:R-:W-:Y:S01]  /*06f0*/  IMAD.MOV.U32 R9, RZ, RZ, R16 ;  /* 0x000000ffff097224 */ /* 0x000fe200078e0010 */
[----:B--2---:R-:W-:-:S13]  /*0700*/  ISETP.GE.AND P0, PT, R4, 0x1, PT ;  /* 0x000000010400780c */ /* 0x004fda0003f06270 */
[----:B------:R-:W-:Y:S05]  /*0710*/  @!P0 BRA `(.L_x_13) ;  /* 0x0000000000788947 */ /* 0x000fea0003800000 */
[----:B------:R-:W-:-:S07]  /*0720*/  IMAD.MOV.U32 R17, RZ, RZ, RZ ;  /* 0x000000ffff117224 */ /* 0x000fce00078e00ff */
.L_x_18:
[----:B------:R-:W-:Y:S01]  /*0730*/  ISETP.NE.AND P0, PT, R0, RZ, PT ;  /* 0x000000ff0000720c */ /* 0x000fe20003f05270 */
[----:B------:R-:W-:-:S12]  /*0740*/  BSSY.RELIABLE B2, `(.L_x_14) ;  /* 0x0000016000027945 */ /* 0x000fd80003800100 */
[----:B------:R-:W-:Y:S05]  /*0750*/  @!P0 BRA `(.L_x_15) ;  /* 0x0000000000348947 */ /* 0x000fea0003800000 */
[----:B------:R-:W0:Y:S01]  /*0760*/  LDC.64 R14, c[0x0][0x398] ;  /* 0x0000e600ff0e7b82 */ /* 0x000e220000000a00 */
[----:B------:R-:W-:Y:S02]  /*0770*/  IMAD.MOV.U32 R2, RZ, RZ, RZ ;  /* 0x000000ffff027224 */ /* 0x000fe400078e00ff */
[----:B0-----:R-:W-:-:S07]  /*0780*/  IMAD.WIDE.U32 R14, R17, 0x40, R14 ;  /* 0x00000040110e7825 */ /* 0x001fce00078e000e */
.L_x_17:
[----:B------:R-:W-:Y:S01]  /*0790*/  IADD3 R8, P0, PT, R14, R2, RZ ;  /* 0x000000020e087210 */ /* 0x000fe20007f1e0ff */
[----:B------:R-:W-:-:S04]  /*07a0*/  IMAD.IADD R3, R1, 0x1, R2 ;  /* 0x0000000101037824 */ /* 0x000fc800078e0202 */
[----:B------:R-:W-:Y:S02]  /*07b0*/  IMAD.X R9, RZ, RZ, R15, P0 ;  /* 0x000000ffff097224 */ /* 0x000fe400000e060f */
[----:B------:R-:W2:Y:S04]  /*07c0*/  LDL.U8 R3, [R3] ;  /* 0x0000000003037983 */ /* 0x000ea80000100000 */
[----:B------:R-:W2:Y:S02]  /*07d0*/  LDG.E.U8 R8, desc[UR4][R8.64] ;  /* 0x0000000408087981 */ /* 0x000ea4000c1e1100 */
[----:B--2---:R-:W-:-:S13]  /*07e0*/  ISETP.NE.AND P0, PT, R3, R8, PT ;  /* 0x000000080300720c */ /* 0x004fda0003f05270 */
[----:B------:R-:W-:Y:S05]  /*07f0*/  @P0 BRA `(.L_x_16) ;  /* 0x0000000000280947 */ /* 0x000fea0003800000 */
[----:B------:R-:W-:-:S05]  /*0800*/  VIADD R2, R2, 0x1 ;  /* 0x0000000102027836 */ /* 0x000fca0000000000 */
[----:B------:R-:W-:-:S13]  /*0810*/  ISETP.NE.AND P0, PT, R2, R0, PT ;  /* 0x000000000200720c */ /* 0x000fda0003f05270 */
[----:B------:R-:W-:Y:S05]  /*0820*/  @P0 BRA `(.L_x_17) ;  /* 0xfffffffc00d80947 */ /* 0x000fea000383ffff */
.L_x_15:
[----:B------:R-:W-:-:S06]  /*0830*/  IMAD.WIDE.U32 R2, R17, 0x40, R6 ;  /* 0x0000004011027825 */ /* 0x000fcc00078e0006 */
[----:B------:R-:W2:Y:S01]  /*0840*/  LDG.E.U8 R2, desc[UR4][R2.64] ;  /* 0x0000000402027981 */ /* 0x000ea2000c1e1100 */
[----:B------:R-:W-:Y:S01]  /*0850*/  PLOP3.LUT P1, PT, PT, PT, PT, 0x8, 0x80 ;  /* 0x000000000080781c */ /* 0x000fe20003f2e170 */
[----:B------:R-:W-:Y:S01]  /*0860*/  IMAD.MOV.U32 R9, RZ, RZ, R17 ;  /* 0x000000ffff097224 */ /* 0x000fe200078e0011 */
[----:B--2---:R-:W-:-:S13]  /*0870*/  ISETP.NE.AND P0, PT, R2, RZ, PT ;  /* 0x000000ff0200720c */ /* 0x004fda0003f05270 */
[----:B------:R-:W-:Y:S05]  /*0880*/  @!P0 BREAK.RELIABLE B2 ;  /* 0x0000000000028942 */ /* 0x000fea0003800100 */
[----:B------:R-:W-:Y:S05]  /*0890*/  @!P0 BRA `(.L_x_13) ;  /* 0x0000000000188947 */ /* 0x000fea0003800000 */
.L_x_16:
[----:B------:R-:W-:Y:S05]  /*08a0*/  BSYNC.RELIABLE B2 ;  /* 0x0000000000027941 */ /* 0x000fea0003800100 */
.L_x_14:
[----:B------:R-:W-:-:S05]  /*08b0*/  VIADD R17, R17, 0x1 ;  /* 0x0000000111117836 */ /* 0x000fca0000000000 */
[----:B------:R-:W-:-:S13]  /*08c0*/  ISETP.NE.AND P0, PT, R17, R4, PT ;  /* 0x000000041100720c */ /* 0x000fda0003f05270 */
[----:B------:R-:W-:Y:S05]  /*08d0*/  @P0 BRA `(.L_x_18) ;  /* 0xfffffffc00940947 */ /* 0x000fea000383ffff */
[----:B------:R-:W-:Y:S01]  /*08e0*/  PLOP3.LUT P1, PT, PT, PT, PT, 0x80, 0x8 ;  /* 0x000000000008781c */ /* 0x000fe20003f2f070 */
[----:B------:R-:W-:-:S12]  /*08f0*/  IMAD.MOV.U32 R9, RZ, RZ, R16 ;  /* 0x000000ffff097224 */ /* 0x000fd800078e0010 */
.L_x_13:
[----:B------:R-:W-:Y:S05]  /*0900*/  BSYNC.RECONVERGENT B1 ;  /* 0x0000000000017941 */ /* 0x000fea0003800200 */
.L_x_12:
[----:B------:R-:W-:Y:S05]  /*0910*/  @P1 BRA `(.L_x_19) ;  /* 0x0000000000141947 */ /* 0x000fea0003800000 */
[----:B------:R-:W0:Y:S01]  /*0920*/  LDC.64 R2, c[0x0][0x3a0] ;  /* 0x0000e800ff027b82 */ /* 0x000e220000000a00 */
[----:B------:R-:W-:Y:S02]  /*0930*/  IMAD.MOV.U32 R7, RZ, RZ, 0x1 ;  /* 0x00000001ff077424 */ /* 0x000fe400078e00ff */
[----:B0-----:R-:W-:-:S05]  /*0940*/  IMAD.WIDE R2, R9, 0x4, R2 ;  /* 0x0000000409027825 */ /* 0x001fca00078e0202 */
[----:B------:R0:W5:Y:S01]  /*0950*/  ATOMG.E.ADD.STRONG.GPU PT, RZ, desc[UR4][R2.64], R7 ;  /* 0x8000000702ff79a8 */ /* 0x00016200081ef104 */
[----:B------:R-:W-:Y:S05]  /*0960*/  BRA `(.L_x_1) ;  /* 0x0000000800a47947 */ /* 0x000fea0003800000 */
.L_x_19:
[----:B------:R-:W0:Y:S01]  /*0970*/  S2R R9, SR_LANEID ;  /* 0x0000000000097919 */ /* 0x000e220000000000 */
[----:B------:R-:W-:Y:S01]  /*0980*/  VOTEU.ANY UR6, UPT, PT ;  /* 0x0000000000067886 */ /* 0x000fe200038e0100 */
[----:B------:R-:W1:Y:S01]  /*0990*/  LDC.64 R2, c[0x0][0x3a8] ;  /* 0x0000ea00ff027b82 */ /* 0x000e620000000a00 */
[----:B------:R-:W0:Y:S08]  /*09a0*/  FLO.U32 R4, UR6 ;  /* 0x0000000600047d00 */ /* 0x000e3000080e0000 */
[----:B------:R-:W1:Y:S01]  /*09b0*/  POPC R7, UR6 ;  /* 0x0000000600077d09 */ /* 0x000e620008000000 */
[----:B0-----:R-:W-:-:S13]  /*09c0*/  ISETP.EQ.U32.AND P0, PT, R4, R9, PT ;  /* 0x000000090400720c */ /* 0x001fda0003f02070 */
[----:B-1----:R-:W2:Y:S01]  /*09d0*/  @P0 ATOMG.E.ADD.STRONG.GPU PT, R3, desc[UR4][R2.64], R7 ;  /* 0x80000007020309a8 */ /* 0x002ea200081ef104 */
[----:B------:R-:W0:Y:S02]  /*09e0*/  S2R R6, SR_LTMASK ;  /* 0x0000000000067919 */ /* 0x000e240000003900 */
[----:B0-----:R-:W-:-:S04]  /*09f0*/  LOP3.LUT R6, R6, UR6, RZ, 0xc0, !PT ;  /* 0x0000000606067c12 */ /* 0x001fc8000f8ec0ff */
[----:B------:R-:W0:Y:S01]  /*0a00*/  POPC R9, R6 ;  /* 0x0000000600097309 */ /* 0x000e220000000000 */
[----:B--2---:R-:W0:Y:S02]  /*0a10*/  SHFL.IDX PT, R18, R3, R4, 0x1f ;  /* 0x00001f0403127589 */ /* 0x004e2400000e0000 */
[----:B0-----:R-:W-:-:S05]  /*0a20*/  IMAD.IADD R18, R18, 0x1, R9 ;  /* 0x0000000112127824 */ /* 0x001fca00078e0209 */
[----:B------:R-:W-:-:S13]  /*0a30*/  ISETP.GT.AND P0, PT, R18, 0xc34f, PT ;  /* 0x0000c34f1200780c */ /* 0x000fda0003f04270 */
[----:B------:R-:W-:Y:S05]  /*0a40*/  @P0 BRA `(.L_x_1) ;  /* 0x00000008006c0947 */ /* 0x000fea0003800000 */
[----:B------:R-:W0:Y:S01]  /*0a50*/  LDC.64 R14, c[0x0][0x398] ;  /* 0x0000e600ff0e7b82 */ /* 0x000e220000000a00 */
[----:B------:R-:W-:Y:S01]  /*0a60*/  ISETP.NE.AND P0, PT, R0, RZ, PT ;  /* 0x000000ff0000720c */ /* 0x000fe20003f05270 */
[----:B------:R-:W-:Y:S01]  /*0a70*/  BSSY.RECONVERGENT B3, `(.L_x_20) ;  /* 0x000008d000037945 */ /* 0x000fe20003800200 */
[----:B0-----:R-:W-:-:S11]  /*0a80*/  IMAD.WIDE R14, R18, 0x40, R14 ;  /* 0x00000040120e7825 */ /* 0x001fd600078e020e */
[----:B------:R-:W-:Y:S05]  /*0a90*/  @!P0 BRA `(.L_x_21) ;  /* 0x0000000800288947 */ /* 0x000fea0003800000 */
[C---:B------:R-:W-:Y:S01]  /*0aa0*/  ISETP.GE.U32.AND P0, PT, R0.reuse, 0x4, PT ;  /* 0x000000040000780c */ /* 0x040fe20003f06070 */
[----:B------:R-:W-:Y:S01]  /*0ab0*/  BSSY.RECONVERGENT B2, `(.L_x_22) ;  /* 0x000007a000027945 */ /* 0x000fe20003800200 */
[----:B------:R-:W-:Y:S01]  /*0ac0*/  LOP3.LUT R22, R0, 0x3, RZ, 0xc0, !PT ;  /* 0x0000000300167812 */ /* 0x000fe200078ec0ff */
[----:B------:R-:W-:-:S10]  /*0ad0*/  IMAD.MOV.U32 R2, RZ, RZ, RZ ;  /* 0x000000ffff027224 */ /* 0x000fd400078e00ff */
[----:B------:R-:W-:Y:S05]  /*0ae0*/  @!P0 BRA `(.L_x_23) ;  /* 0x0000000400d88947 */ /* 0x000fea0003800000 */
[----:B------:R-:W-:Y:S01]  /*0af0*/  LOP3.LUT R2, R0, 0xfffffffc, RZ, 0xc0, !PT ;  /* 0xfffffffc00027812 */ /* 0x000fe200078ec0ff */
[----:B------:R-:W-:Y:S01]  /*0b00*/  BSSY.RELIABLE B1, `(.L_x_24) ;  /* 0x0000065000017945 */ /* 0x000fe20003800100 */
[----:B------:R-:W-:Y:S02]  /*0b10*/  IMAD.MOV.U32 R3, RZ, RZ, RZ ;  /* 0x000000ffff037224 */ /* 0x000fe400078e00ff */
[----:B------:R-:W-:-:S13]  /*0b20*/  ISETP.GT.AND P0, PT, R2, RZ, PT ;  /* 0x000000ff0200720c */ /* 0x000fda0003f04270 */
[----:B------:R-:W-:Y:S05]  /*0b30*/  @!P0 BRA `(.L_x_25) ;  /* 0x0000000400848947 */ /* 0x000fea0003800000 */
[----:B------:R-:W-:Y:S01]  /*0b40*/  IMAD.IADD R4, R2, 0x1, -R3 ;  /* 0x0000000102047824 */ /* 0x000fe200078e0a03 */
[----:B------:R-:W-:Y:S01]  /*0b50*/  BSSY.RECONVERGENT B4, `(.L_x_26) ;  /* 0x000003c000047945 */ /* 0x000fe20003800200 */
[----:B------:R-:W-:-:S03]  /*0b60*/  PLOP3.LUT P0, PT, PT, PT, PT, 0x80, 0x8 ;  /* 0x000000000008781c */ /* 0x000fc60003f0f070 */
[----:B------:R-:W-:-:S13]  /*0b70*/  ISETP.GT.AND P1, PT, R4, 0xc, PT ;  /* 0x0000000c0400780c */ /* 0x000fda0003f24270 */
[----:B------:R-:W-:Y:S05]  /*0b80*/  @!P1 BRA `(.L_x_27) ;  /* 0x0000000000e09947 */ /* 0x000fea0003800000 */
[----:B------:R-:W-:Y:S01]  /*0b90*/  PLOP3.LUT P0, PT, PT, PT, PT, 0x8, 0x80 ;  /* 0x000000000080781c */ /* 0x000fe20003f0e170 */
[----:B------:R-:W-:-:S12]  /*0ba0*/  VIADD R20, R2, 0xfffffff4 ;  /* 0xfffffff402147836 */ /* 0x000fd80000000000 */
.L_x_28:
[----:B-1----:R-:W-:Y:S02]  /*0bb0*/  IMAD.IADD R9, R1, 0x1, R3 ;  /* 0x0000000101097824 */ /* 0x002fe400078e0203 */
[C---:B------:R-:W-:Y:S02]  /*0bc0*/  VIADD R8, R3.reuse, 0x4 ;  /* 0x0000000403087836 */ /* 0x040fe40000000000 */
[----:B------:R-:W-:Y:S02]  /*0bd0*/  VIADD R6, R3, 0x8 ;  /* 0x0000000803067836 */ /* 0x000fe40000000000 */
[----:B------:R-:W2:Y:S01]  /*0be0*/  LDL R9, [R9] ;  /* 0x0000000009097983 */ /* 0x000ea20000100800 */
[----:B------:R-:W-:Y:S02]  /*0bf0*/  IMAD.IADD R7, R1, 0x1, R8 ;  /* 0x0000000101077824 */ /* 0x000fe400078e0208 */
[----:B------:R-:W-:Y:S02]  /*0c00*/  VIADD R4, R3, 0xc ;  /* 0x0000000c03047836 */ /* 0x000fe40000000000 */
[----:B------:R-:W-:-:S02]  /*0c10*/  IMAD.IADD R21, R1, 0x1, R6 ;  /* 0x0000000101157824 */ /* 0x000fc400078e0206 */
[----:B------:R-:W3:Y:S01]  /*0c20*/  LDL R7, [R7] ;  /* 0x0000000007077983 */ /* 0x000ee20000100800 */
[----:B------:R-:W-:-:S03]  /*0c30*/  IMAD.IADD R19, R1, 0x1, R4 ;  /* 0x0000000101137824 */ /* 0x000fc600078e0204 */
[----:B------:R-:W4:Y:S04]  /*0c40*/  LDL R21, [R21] ;  /* 0x0000000015157983 */ /* 0x000f280000100800 */
[----:B------:R-:W5:Y:S01]  /*0c50*/  LDL R19, [R19] ;  /* 0x0000000013137983 */ /* 0x000f620000100800 */
[----:B------:R-:W-:Y:S01]  /*0c60*/  IADD3 R16, P1, PT, R14, R3, RZ ;  /* 0x000000030e107210 */ /* 0x000fe20007f3e0ff */
[----:B------:R-:W-:-:S04]  /*0c70*/  VIADD R3, R3, 0x10 ;  /* 0x0000001003037836 */ /* 0x000fc80000000000 */
[--C-:B------:R-:W-:Y:S01]  /*0c80*/  IMAD.X R17, RZ, RZ, R15.reuse, P1 ;  /* 0x000000ffff117224 */ /* 0x100fe200008e060f */
[C---:B------:R-:W-:Y:S02]  /*0c90*/  IADD3 R8, P1, PT, R14.reuse, R8, RZ ;  /* 0x000000080e087210 */ /* 0x040fe40007f3e0ff */
[C---:B--2---:R-:W-:Y:S02]  /*0ca0*/  PRMT R23, R9.reuse, 0x7770, RZ ;  /* 0x0000777009177816 */ /* 0x044fe400000000ff */
[C---:B------:R-:W-:Y:S02]  /*0cb0*/  PRMT R25, R9.reuse, 0x7771, RZ ;  /* 0x0000777109197816 */ /* 0x040fe400000000ff */
[C---:B------:R-:W-:Y:S01]  /*0cc0*/  PRMT R27, R9.reuse, 0x7772, RZ ;  /* 0x00007772091b7816 */ /* 0x040fe200000000ff */
[----:B------:R0:W-:Y:S01]  /*0cd0*/  STG.E.U8 desc[UR4][R16.64], R23 ;  /* 0x0000001710007986 */ /* 0x0001e2000c101104 */
[----:B------:R-:W-:Y:S01]  /*0ce0*/  PRMT R29, R9, 0x7773, RZ ;  /* 0x00007773091d7816 */ /* 0x000fe200000000ff */
[----:B------:R-:W-:Y:S01]  /*0cf0*/  IMAD.X R9, RZ, RZ, R15, P1 ;  /* 0x000000ffff097224 */ /* 0x000fe200008e060f */
[----:B------:R-:W-:Y:S01]  /*0d00*/  IADD3 R6, P1, PT, R14, R6, RZ ;  /* 0x000000060e067210 */ /* 0x000fe20007f3e0ff */
[----:B------:R4:W-:Y:S01]  /*0d10*/  STG.E.U8 desc[UR4][R16.64+0x1], R25 ;  /* 0x0000011910007986 */ /* 0x0009e2000c101104 */
[----:B---3--:R-:W-:-:S02]  /*0d20*/  PRMT R24, R7, 0x7770, RZ ;  /* 0x0000777007187816 */ /* 0x008fc400000000ff */
[C---:B------:R-:W-:Y:S01]  /*0d30*/  PRMT R26, R7.reuse, 0x7772, RZ ;  /* 0x00007772071a7816 */ /* 0x040fe200000000ff */
[----:B------:R1:W-:Y:S01]  /*0d40*/  STG.E.U8 desc[UR4][R16.64+0x2], R27 ;  /* 0x0000021b10007986 */ /* 0x0003e2000c101104 */
[C---:B------:R-:W-:Y:S02]  /*0d50*/  PRMT R28, R7.reuse, 0x7773, RZ ;  /* 0x00007773071c7816 */ /* 0x040fe400000000ff */
[----:B0-----:R-:W-:Y:S01]  /*0d60*/  PRMT R23, R7, 0x7771, RZ ;  /* 0x0000777107177816 */ /* 0x001fe200000000ff */
[----:B------:R0:W-:Y:S01]  /*0d70*/  STG.E.U8 desc[UR4][R16.64+0x3], R29 ;  /* 0x0000031d10007986 */ /* 0x0001e2000c101104 */
[----:B------:R-:W-:Y:S01]  /*0d80*/  IMAD.X R7, RZ, RZ, R15, P1 ;  /* 0x000000ffff077224 */ /* 0x000fe200008e060f */
[C---:B----4-:R-:W-:Y:S02]  /*0d90*/  PRMT R25, R21.reuse, 0x7770, RZ ;  /* 0x0000777015197816 */ /* 0x050fe400000000ff */
[----:B------:R-:W-:Y:S01]  /*0da0*/  STG.E.U8 desc[UR4][R8.64], R24 ;  /* 0x0000001808007986 */ /* 0x000fe2000c101104 */
[----:B-1----:R-:W-:-:S03]  /*0db0*/  PRMT R27, R21, 0x7771, RZ ;  /* 0x00007771151b7816 */ /* 0x002fc600000000ff */
[----:B------:R1:W-:Y:S01]  /*0dc0*/  STG.E.U8 desc[UR4][R8.64+0x1], R23 ;  /* 0x0000011708007986 */ /* 0x0003e2000c101104 */
[----:B0-----:R-:W-:-:S03]  /*0dd0*/  IADD3 R16, P1, PT, R14, R4, RZ ;  /* 0x000000040e107210 */ /* 0x001fc60007f3e0ff */
[----:B------:R-:W-:Y:S01]  /*0de0*/  STG.E.U8 desc[UR4][R8.64+0x2], R26 ;  /* 0x0000021a08007986 */ /* 0x000fe2000c101104 */
[C---:B------:R-:W-:Y:S02]  /*0df0*/  PRMT R29, R21.reuse, 0x7772, RZ ;  /* 0x00007772151d7816 */ /* 0x040fe400000000ff */
[----:B------:R-:W-:Y:S01]  /*0e00*/  PRMT R21, R21, 0x7773, RZ ;  /* 0x0000777315157816 */ /* 0x000fe200000000ff */
[----:B------:R0:W-:Y:S01]  /*0e10*/  STG.E.U8 desc[UR4][R8.64+0x3], R28 ;  /* 0x0000031c08007986 */ /* 0x0001e2000c101104 */
[C---:B-----5:R-:W-:Y:S01]  /*0e20*/  PRMT R4, R19.reuse, 0x7772, RZ ;  /* 0x0000777213047816 */ /* 0x060fe200000000ff */
[----:B------:R-:W-:Y:S01]  /*0e30*/  IMAD.X R17, RZ, RZ, R15, P1 ;  /* 0x000000ffff117224 */ /* 0x000fe200008e060f */
[----:B-1----:R-:W-:Y:S01]  /*0e40*/  PRMT R23, R19, 0x7771, RZ ;  /* 0x0000777113177816 */ /* 0x002fe200000000ff */
[----:B------:R1:W-:Y:S01]  /*0e50*/  STG.E.U8 desc[UR4][R6.64], R25 ;  /* 0x0000001906007986 */ /* 0x0003e2000c101104 */
[----:B------:R-:W-:-:S03]  /*0e60*/  ISETP.GE.AND P1, PT, R3, R20, PT ;  /* 0x000000140300720c */ /* 0x000fc60003f26270 */
[----:B------:R1:W-:Y:S01]  /*0e70*/  STG.E.U8 desc[UR4][R6.64+0x1], R27 ;  /* 0x0000011b06007986 */ /* 0x0003e2000c101104 */
[----:B0-----:R-:W-:-:S03]  /*0e80*/  PRMT R9, R19, 0x7770, RZ ;  /* 0x0000777013097816 */ /* 0x001fc600000000ff */
[----:B------:R1:W-:Y:S01]  /*0e90*/  STG.E.U8 desc[UR4][R6.64+0x2], R29 ;  /* 0x0000021d06007986 */ /* 0x0003e2000c101104 */
[----:B------:R-:W-:-:S03]  /*0ea0*/  PRMT R19, R19, 0x7773, RZ ;  /* 0x0000777313137816 */ /* 0x000fc600000000ff */
[----:B------:R1:W-:Y:S04]  /*0eb0*/  STG.E.U8 desc[UR4][R6.64+0x3], R21 ;  /* 0x0000031506007986 */ /* 0x0003e8000c101104 */
[----:B------:R1:W-:Y:S04]  /*0ec0*/  STG.E.U8 desc[UR4][R16.64], R9 ;  /* 0x0000000910007986 */ /* 0x0003e8000c101104 */
[----:B------:R1:W-:Y:S04]  /*0ed0*/  STG.E.U8 desc[UR4][R16.64+0x1], R23 ;  /* 0x0000011710007986 */ /* 0x0003e8000c101104 */
[----:B------:R1:W-:Y:S04]  /*0ee0*/  STG.E.U8 desc[UR4][R16.64+0x2], R4 ;  /* 0x0000020410007986 */ /* 0x0003e8000c101104 */
[----:B------:R1:W-:Y:S01]  /*0ef0*/  STG.E.U8 desc[UR4][R16.64+0x3], R19 ;  /* 0x0000031310007986 */ /* 0x0003e2000c101104 */
[----:B------:R-:W-:Y:S05]  /*0f00*/  @!P1 BRA `(.L_x_28) ;  /* 0xfffffffc00289947 */ /* 0x000fea000383ffff */
.L_x_27:
[----:B------:R-:W-:Y:S05]  /*0f10*/  BSYNC.RECONVERGENT B4 ;  /* 0x0000000000047941 */ /* 0x000fea0003800200 */
.L_x_26:
[----:B-1----:R-:W-:Y:S01]  /*0f20*/  IMAD.IADD R4, R2, 0x1, -R3 ;  /* 0x0000000102047824 */ /* 0x002fe200078e0a03 */
[----:B------:R-:W-:Y:S04]  /*0f30*/  BSSY.RECONVERGENT B4, `(.L_x_29) ;  /* 0x000001e000047945 */ /* 0x000fe80003800200 */
[----:B------:R-:W-:-:S13]  /*0f40*/  ISETP.GT.AND P1, PT, R4, 0x4, PT ;  /* 0x000000040400780c */ /* 0x000fda0003f24270 */
[----:B------:R-:W-:Y:S05]  /*0f50*/  @!P1 BRA `(.L_x_30) ;  /* 0x00000000006c9947 */ /* 0x000fea0003800000 */
[----:B------:R-:W-:Y:S02]  /*0f60*/  IMAD.IADD R8, R1, 0x1, R3 ;  /* 0x0000000101087824 */ /* 0x000fe400078e0203 */
[----:B------:R-:W-:-:S04]  /*0f70*/  VIADD R4, R3, 0x4 ;  /* 0x0000000403047836 */ /* 0x000fc80000000000 */
[----:B------:R-:W-:Y:S01]  /*0f80*/  IMAD.IADD R16, R1, 0x1, R4 ;  /* 0x0000000101107824 */ /* 0x000fe200078e0204 */
[----:B------:R-:W2:Y:S05]  /*0f90*/  LDL R8, [R8] ;  /* 0x0000000008087983 */ /* 0x000eaa0000100800 */
[----:B------:R-:W3:Y:S01]  /*0fa0*/  LDL R16, [R16] ;  /* 0x0000000010107983 */ /* 0x000ee20000100800 */
[----:B------:R-:W-:Y:S01]  /*0fb0*/  IADD3 R6, P0, PT, R14, R3, RZ ;  /* 0x000000030e067210 */ /* 0x000fe20007f1e0ff */
[----:B------:R-:W-:-:S04]  /*0fc0*/  VIADD R3, R3, 0x8 ;  /* 0x0000000803037836 */ /* 0x000fc80000000000 */
[----:B------:R-:W-:Y:S01]  /*0fd0*/  IMAD.X R7, RZ, RZ, R15, P0 ;  /* 0x000000ffff077224 */ /* 0x000fe200000e060f */
[C---:B--2---:R-:W-:Y:S02]  /*0fe0*/  PRMT R17, R8.reuse, 0x7770, RZ ;  /* 0x0000777008117816 */ /* 0x044fe400000000ff */
[C---:B------:R-:W-:Y:S02]  /*0ff0*/  PRMT R19, R8.reuse, 0x7771, RZ ;  /* 0x0000777108137816 */ /* 0x040fe400000000ff */
[C---:B------:R-:W-:Y:S01]  /*1000*/  PRMT R21, R8.reuse, 0x7772, RZ ;  /* 0x0000777208157816 */ /* 0x040fe200000000ff */
[----:B------:R0:W-:Y:S01]  /*1010*/  STG.E.U8 desc[UR4][R6.64], R17 ;  /* 0x0000001106007986 */ /* 0x0001e2000c101104 */
[----:B------:R-:W-:Y:S02]  /*1020*/  PRMT R23, R8, 0x7773, RZ ;  /* 0x0000777308177816 */ /* 0x000fe400000000ff */
[----:B------:R-:W-:Y:S01]  /*1030*/  IADD3 R8, P0, PT, R14, R4, RZ ;  /* 0x000000040e087210 */ /* 0x000fe20007f1e0ff */
[----:B------:R0:W-:Y:S01]  /*1040*/  STG.E.U8 desc[UR4][R6.64+0x1], R19 ;  /* 0x0000011306007986 */ /* 0x0001e2000c101104 */
[----:B---3--:R-:W-:-:S02]  /*1050*/  PRMT R25, R16, 0x7770, RZ ;  /* 0x0000777010197816 */ /* 0x008fc400000000ff */
[C---:B------:R-:W-:Y:S01]  /*1060*/  PRMT R27, R16.reuse, 0x7771, RZ ;  /* 0x00007771101b7816 */ /* 0x040fe200000000ff */
[----:B------:R-:W-:Y:S01]  /*1070*/  IMAD.X R9, RZ, RZ, R15, P0 ;  /* 0x000000ffff097224 */ /* 0x000fe200000e060f */
[C---:B------:R-:W-:Y:S01]  /*1080*/  PRMT R29, R16.reuse, 0x7772, RZ ;  /* 0x00007772101d7816 */ /* 0x040fe200000000ff */
[----:B------:R0:W-:Y:S01]  /*1090*/  STG.E.U8 desc[UR4][R6.64+0x2], R21 ;  /* 0x0000021506007986 */ /* 0x0001e2000c101104 */
[----:B------:R-:W-:Y:S02]  /*10a0*/  PRMT R16, R16, 0x7773, RZ ;  /* 0x0000777310107816 */ /* 0x000fe400000000ff */
[----:B------:R-:W-:Y:S01]  /*10b0*/  PLOP3.LUT P0, PT, PT, PT, PT, 0x8, 0x80 ;  /* 0x000000000080781c */ /* 0x000fe20003f0e170 */
[----:B------:R0:W-:Y:S04]  /*10c0*/  STG.E.U8 desc[UR4][R6.64+0x3], R23 ;  /* 0x0000031706007986 */ /* 0x0001e8000c101104 */
[----:B------:R0:W-:Y:S04]  /*10d0*/  STG.E.U8 desc[UR4][R8.64], R25 ;  /* 0x0000001908007986 */ /* 0x0001e8000c101104 */
[----:B------:R0:W-:Y:S04]  /*10e0*/  STG.E.U8 desc[UR4][R8.64+0x1], R27 ;  /* 0x0000011b08007986 */ /* 0x0001e8000c101104 */
[----:B------:R0:W-:Y:S04]  /*10f0*/  STG.E.U8 desc[UR4][R8.64+0x2], R29 ;  /* 0x0000021d08007986 */ /* 0x0001e8000c101104 */
[----:B------:R0:W-:Y:S02]  /*1100*/  STG.E.U8 desc[UR4][R8.64+0x3], R16 ;  /* 0x0000031008007986 */ /* 0x0001e4000c101104 */
.L_x_30:
[----:B------:R-:W-:Y:S05]  /*1110*/  BSYNC.RECONVERGENT B4 ;  /* 0x0000000000047941 */ /* 0x000fea0003800200 */
.L_x_29:
[----:B------:R-:W-:-:S13]  /*1120*/  ISETP.NE.OR P0, PT, R3, R2, P0 ;  /* 0x000000020300720c */ /* 0x000fda0000705670 */
[----:B------:R-:W-:Y:S05]  /*1130*/  @!P0 BREAK.RELIABLE B1 ;  /* 0x0000000000018942 */ /* 0x000fea0003800100 */
[----:B------:R-:W-:Y:S05]  /*1140*/  @!P0 BRA `(.L_x_23) ;  /* 0x0000000000408947 */ /* 0x000fea0003800000 */
.L_x_25:
[----:B------:R-:W-:Y:S05]  /*1150*/  BSYNC.RELIABLE B1 ;  /* 0x0000000000017941 */ /* 0x000fea0003800100 */
.L_x_24:
[----:B------:R-:W-:-:S06]  /*1160*/  IMAD.IADD R4, R1, 0x1, R3 ;  /* 0x0000000101047824 */ /* 0x000fcc00078e0203 */
[----:B------:R-:W2:Y:S01]  /*1170*/  LDL R4, [R4] ;  /* 0x0000000004047983 */ /* 0x000ea20000100800 */
[----:B01----:R-:W-:Y:S01]  /*1180*/  IADD3 R6, P0, PT, R14, R3, RZ ;  /* 0x000000030e067210 */ /* 0x003fe20007f1e0ff */
[----:B------:R-:W-:-:S04]  /*1190*/  VIADD R3, R3, 0x4 ;  /* 0x0000000403037836 */ /* 0x000fc80000000000 */
[----:B------:R-:W-:Y:S01]  /*11a0*/  IMAD.X R7, RZ, RZ, R15, P0 ;  /* 0x000000ffff077224 */ /* 0x000fe200000e060f */
[----:B------:R-:W-:Y:S02]  /*11b0*/  ISETP.NE.AND P0, PT, R3, R2, PT ;  /* 0x000000020300720c */ /* 0x000fe40003f05270 */
[C---:B--2---:R-:W-:Y:S02]  /*11c0*/  PRMT R9, R4.reuse, 0x7770, RZ ;  /* 0x0000777004097816 */ /* 0x044fe400000000ff */
[C---:B------:R-:W-:Y:S02]  /*11d0*/  PRMT R17, R4.reuse, 0x7771, RZ ;  /* 0x0000777104117816 */ /* 0x040fe400000000ff */
[C---:B------:R-:W-:Y:S01]  /*11e0*/  PRMT R19, R4.reuse, 0x7772, RZ ;  /* 0x0000777204137816 */ /* 0x040fe200000000ff */
[----:B------:R1:W-:Y:S01]  /*11f0*/  STG.E.U8 desc[UR4][R6.64], R9 ;  /* 0x0000000906007986 */ /* 0x0003e2000c101104 */
[----:B------:R-:W-:-:S03]  /*1200*/  PRMT R21, R4, 0x7773, RZ ;  /* 0x0000777304157816 */ /* 0x000fc600000000ff */
[----:B------:R1:W-:Y:S04]  /*1210*/  STG.E.U8 desc[UR4][R6.64+0x1], R17 ;  /* 0x0000011106007986 */ /* 0x0003e8000c101104 */
[----:B------:R1:W-:Y:S04]  /*1220*/  STG.E.U8 desc[UR4][R6.64+0x2], R19 ;  /* 0x0000021306007986 */ /* 0x0003e8000c101104 */
[----:B------:R1:W-:Y:S01]  /*1230*/  STG.E.U8 desc[UR4][R6.64+0x3], R21 ;  /* 0x0000031506007986 */ /* 0x0003e2000c101104 */
[----:B------:R-:W-:Y:S05]  /*1240*/  @P0 BRA `(.L_x_24) ;  /* 0xfffffffc00c40947 */ /* 0x000fea000383ffff */
.L_x_23:
[----:B------:R-:W-:Y:S05]  /*1250*/  BSYNC.RECONVERGENT B2 ;  /* 0x0000000000027941 */ /* 0x000fea0003800200 */
.L_x_22:
[----:B------:R-:W-:-:S13]  /*1260*/  ISETP.NE.AND P0, PT, R22, RZ, PT ;  /* 0x000000ff1600720c */ /* 0x000fda0003f05270 */
[----:B------:R-:W-:Y:S05]  /*1270*/  @!P0 BRA `(.L_x_21) ;  /* 0x0000000000308947 */ /* 0x000fea0003800000 */
[----:B------:R-:W-:-:S05]  /*1280*/  IMAD.IADD R4, R1, 0x1, R2 ;  /* 0x0000000101047824 */ /* 0x000fca00078e0202 */
[----:B01----:R-:W2:Y:S01]  /*1290*/  LDL.U8 R7, [R4] ;  /* 0x0000000004077983 */ /* 0x003ea20000100000 */
[----:B------:R-:W-:-:S05]  /*12a0*/  IADD3 R2, P0, PT, R14, R2, RZ ;  /* 0x000000020e027210 */ /* 0x000fca0007f1e0ff */
[----:B------:R-:W-:Y:S01]  /*12b0*/  IMAD.X R3, RZ, RZ, R15, P0 ;  /* 0x000000ffff037224 */ /* 0x000fe200000e060f */
[----:B------:R-:W-:-:S04]  /*12c0*/  ISETP.NE.AND P0, PT, R22, 0x1, PT ;  /* 0x000000011600780c */ /* 0x000fc80003f05270 */
[----:B--2---:R2:W-:Y:S09]  /*12d0*/  STG.E.U8 desc[UR4][R2.64], R7 ;  /* 0x0000000702007986 */ /* 0x0045f2000c101104 */
[----:B------:R-:W-:Y:S05]  /*12e0*/  @!P0 BRA `(.L_x_21) ;  /* 0x0000000000148947 */ /* 0x000fea0003800000 */
[----:B------:R-:W-:Y:S01]  /*12f0*/  ISETP.NE.AND P0, PT, R22, 0x2, PT ;  /* 0x000000021600780c */ /* 0x000fe20003f05270 */
[----:B--2---:R-:W2:-:S12]  /*1300*/  LDL.U8 R7, [R4+0x1] ;  /* 0x0000010004077983 */ /* 0x004e980000100000 */
[----:B------:R-:W3:Y:S04]  /*1310*/  @P0 LDL.U8 R9, [R4+0x2] ;  /* 0x0000020004090983 */ /* 0x000ee80000100000 */
[----:B--2---:R4:W-:Y:S04]  /*1320*/  STG.E.U8 desc[UR4][R2.64+0x1], R7 ;  /* 0x0000010702007986 */ /* 0x0049e8000c101104 */
[----:B---3--:R4:W-:Y:S02]  /*1330*/  @P0 STG.E.U8 desc[UR4][R2.64+0x2], R9 ;  /* 0x0000020902000986 */ /* 0x0089e4000c101104 */
.L_x_21:
[----:B------:R-:W-:Y:S05]  /*1340*/  BSYNC.RECONVERGENT B3 ;  /* 0x0000000000037941 */ /* 0x000fea0003800200 */
.L_x_20:
[----:B--2-4-:R-:W-:Y:S01]  /*1350*/  IADD3 R2, P0, PT, R14, R0, RZ ;  /* 0x000000000e027210 */ /* 0x014fe20007f1e0ff */
[----:B01----:R-:W0:Y:S01]  /*1360*/  LDC.64 R6, c[0x0][0x3a0] ;  /* 0x0000e800ff067b82 */ /* 0x003e220000000a00 */
[----:B------:R-:W-:-:S03]  /*1370*/  IMAD.MOV.U32 R9, RZ, RZ, 0x1 ;  /* 0x00000001ff097424 */ /* 0x000fc600078e00ff */
[----:B------:R-:W-:-:S05]  /*1380*/  IMAD.X R3, RZ, RZ, R15, P0 ;  /* 0x000000ffff037224 */ /* 0x000fca00000e060f */
[----:B------:R1:W-:Y:S01]  /*1390*/  STG.E.U8 desc[UR4][R2.64], RZ ;  /* 0x000000ff02007986 */ /* 0x0003e2000c101104 */
[----:B0-----:R-:W-:Y:S01]  /*13a0*/  IMAD.WIDE R18, R18, 0x4, R6 ;  /* 0x0000000412127825 */ /* 0x001fe200078e0206 */
[----:B------:R-:W-:Y:S06]  /*13b0*/  MEMBAR.SC.GPU ;  /* 0x0000000000007992 */ /* 0x000fec0000002000 */
[----:B------:R-:W-:-:S00]  /*13c0*/  ERRBAR ;  /* 0x00000000000079ab */ /* 0x000fc00000000000 */
[----:B------:R-:W-:Y:S06]  /*13d0*/  CGAERRBAR ;  /* 0x00000000000075ab */ /* 0x000fec0000000000 */
[----:B------:R-:W-:Y:S04]  /*13e0*/  CCTL.IVALL ;  /* 0x00000000ff00798f */ /* 0x000fe80002000000 */
[----:B------:R1:W-:Y:S02]  /*13f0*/  STG.E desc[UR4][R18.64], R9 ;  /* 0x0000000912007986 */ /* 0x0003e4000c101904 */
.L_x_1:
[----:B------:R-:W-:Y:S05]  /*1400*/  BSYNC.RECONVERGENT B0 ;  /* 0x0000000000007941 */ /* 0x000fea0003800200 */
.L_x_0:
[----:B------:R-:W2:Y:S01]  /*1410*/  LD.E.U8 R0, desc[UR4][R12.64+0x1] ;  /* 0x000001040c007980 */ /* 0x000ea2000c101100 */
[----:B------:R-:W-:Y:S01]  /*1420*/  VIADD R5, R5, 0x1 ;  /* 0x0000000105057836 */ /* 0x000fe20000000000 */
[----:B--2---:R-:W-:-:S13]  /*1430*/  ISETP.NE.AND P0, PT, R0, RZ, PT ;  /* 0x000000ff0000720c */ /* 0x004fda0003f05270 */
[----:B------:R-:W-:Y:S05]  /*1440*/  @P0 BRA `(.L_x_31) ;  /* 0xffffffec00300947 */ /* 0x000fea000383ffff */
[----:B------:R-:W-:Y:S05]  /*1450*/  EXIT ;  /* 0x000000000000794d */ /* 0x000fea0003800000 */
.L_x_32:
[----:B------:R-:W-:-:S00]  /*1460*/  BRA `(.L_x_32) ;  /* 0xfffffffc00fc7947 */ /* 0x000fc0000383ffff */
[----:B------:R-:W-:-:S00]  /*1470*/  NOP ;  /* 0x0000000000007918 */ /* 0x000fc00000000000 */
        /* <DEDUP_REMOVED lines=8> */
.L_x_33:


//--------------------- .nv.shared.reserved.0     --------------------------
	.section	.nv.shared.reserved.0,"aw",@nobits
	.weak		__nv_reservedSMEM_offset_0_alias
	.size		__nv_reservedSMEM_offset_0_alias, 0, 64
	.other		__nv_reservedSMEM_offset_0_alias,@"STO_CUDA_RESERVED_SHARED STV_DEFAULT"
__nv_reservedSMEM_offset_0_alias:
	.zero		0
	.zero		64


//--------------------- .nv.constant0._Z22parallel_hashtag_countPPcPiiPA64_cS1_S1_ --------------------------
	.section	.nv.constant0._Z22parallel_hashtag_countPPcPiiPA64_cS1_S1_,"a",@progbits
	.sectionflags	@""
	.align	4
.nv.constant0._Z22parallel_hashtag_countPPcPiiPA64_cS1_S1_:
	.zero		944


//--------------------- SYMBOLS --------------------------

	.type		.nv.reservedSmem.offset0,@object
	.size		.nv.reservedSmem.offset0,0x4
